//
// Generated by NVIDIA NVVM Compiler
//
// Compiler Build ID: CL-36424714
// Cuda compilation tools, release 13.0, V13.0.88
// Based on NVVM 20.0.0
//

.version 9.0
.target sm_100
.address_size 64

	// .globl	_Z14VecAddOnDevicePiS_S_

.visible .entry _Z14VecAddOnDevicePiS_S_(
	.param .u64 .ptr .align 1 _Z14VecAddOnDevicePiS_S__param_0,
	.param .u64 .ptr .align 1 _Z14VecAddOnDevicePiS_S__param_1,
	.param .u64 .ptr .align 1 _Z14VecAddOnDevicePiS_S__param_2
)
{
	.reg .b32 	%r<5>;
	.reg .b64 	%rd<11>;

	ld.param.u64 	%rd1, [_Z14VecAddOnDevicePiS_S__param_0];
	ld.param.u64 	%rd2, [_Z14VecAddOnDevicePiS_S__param_1];
	ld.param.u64 	%rd3, [_Z14VecAddOnDevicePiS_S__param_2];
	cvta.to.global.u64 	%rd4, %rd1;
	cvta.to.global.u64 	%rd5, %rd3;
	cvta.to.global.u64 	%rd6, %rd2;
	mov.u32 	%r1, %tid.x;
	mul.wide.u32 	%rd7, %r1, 4;
	add.s64 	%rd8, %rd6, %rd7;
	ld.global.u32 	%r2, [%rd8];
	add.s64 	%rd9, %rd5, %rd7;
	ld.global.u32 	%r3, [%rd9];
	add.s32 	%r4, %r3, %r2;
	add.s64 	%rd10, %rd4, %rd7;
	st.global.u32 	[%rd10], %r4;
	ret;

}


// ===== COMPILED SASS (sm_100) =====

	.target	sm_100

	.elftype	@"ET_EXEC"


//--------------------- .note.nv.tkinfo           --------------------------
	.section	.note.nv.tkinfo,"",@"SHT_NOTE"
	.sectionflags	@"SHF_NOTE_NV_TKINFO"
	.tkinfo
        /*0018*/ 	.word	0x00000002
        /*0030*/ 	.string	""
        /*0030*/ 	.string	"ptxas"
        /*0030*/ 	.string	"Cuda compilation tools, release 13.0, V13.0.88"
        /*0030*/ 	.string	"Build cuda_13.0.r13.0/compiler.36424714_0"
        /*0030*/ 	.string	"-arch sm_100 -m 64 "



//--------------------- .note.nv.cuinfo           --------------------------
	.section	.note.nv.cuinfo,"",@"SHT_NOTE"
	.sectionflags	@"SHF_NOTE_NV_CUINFO"
        /*0018*/ 	.short	0x0002
        /*001a*/ 	.short	0x0064
        /*001c*/ 	.short	0x0082
	.zero		2


//--------------------- .nv.info                  --------------------------
	.section	.nv.info,"",@"SHT_CUDA_INFO"
	.align	4


	//----- nvinfo : EIATTR_REGCOUNT
	.align		4
        /*0000*/ 	.byte	0x04, 0x2f
        /*0002*/ 	.short	(.L_1 - .L_0)
	.align		4
.L_0:
        /*0004*/ 	.word	index@(_Z14VecAddOnDevicePiS_S_)
        /*0008*/ 	.word	0x0000000c


	//----- nvinfo : EIATTR_FRAME_SIZE
	.align		4
.L_1:
        /*000c*/ 	.byte	0x04, 0x11
        /*000e*/ 	.short	(.L_3 - .L_2)
	.align		4
.L_2:
        /*0010*/ 	.word	index@(_Z14VecAddOnDevicePiS_S_)
        /*0014*/ 	.word	0x00000000


	//----- nvinfo : EIATTR_MIN_STACK_SIZE
	.align		4
.L_3:
        /*0018*/ 	.byte	0x04, 0x12
        /*001a*/ 	.short	(.L_5 - .L_4)
	.align		4
.L_4:
        /*001c*/ 	.word	index@(_Z14VecAddOnDevicePiS_S_)
        /*0020*/ 	.word	0x00000000
.L_5:


//--------------------- .nv.compat                --------------------------
	.section	.nv.compat,"",@"SHT_CUDA_COMPAT_INFO"
	.align	4
        /*0000*/ 	.byte	0x02, 0x09, 0x00, 0x00, 0x02, 0x02, 0x01, 0x00, 0x02, 0x05, 0x05, 0x00, 0x03, 0x07, 0x01, 0x01
        /*0010*/ 	.byte	0x02, 0x03, 0x00, 0x00, 0x02, 0x06, 0x01, 0x00, 0x04, 0x0b, 0x08, 0x00, 0x09, 0x00, 0x00, 0x00
        /*0020*/ 	.byte	0x00, 0x00, 0x00, 0x00


//--------------------- .nv.info._Z14VecAddOnDevicePiS_S_ --------------------------
	.section	.nv.info._Z14VecAddOnDevicePiS_S_,"",@"SHT_CUDA_INFO"
	.sectionflags	@""
	.align	4


	//----- nvinfo : EIATTR_CUDA_API_VERSION
	.align		4
        /*0000*/ 	.byte	0x04, 0x37
        /*0002*/ 	.short	(.L_7 - .L_6)
.L_6:
        /*0004*/ 	.word	0x00000082


	//----- nvinfo : EIATTR_KPARAM_INFO
	.align		4
.L_7:
        /*0008*/ 	.byte	0x04, 0x17
        /*000a*/ 	.short	(.L_9 - .L_8)
.L_8:
        /*000c*/ 	.word	0x00000000
        /*0010*/ 	.short	0x0002
        /*0012*/ 	.short	0x0010
        /*0014*/ 	.byte	0x00, 0xf5, 0x21, 0x00


	//----- nvinfo : EIATTR_KPARAM_INFO
	.align		4
.L_9:
        /*0018*/ 	.byte	0x04, 0x17
        /*001a*/ 	.short	(.L_11 - .L_10)
.L_10:
        /*001c*/ 	.word	0x00000000
        /*0020*/ 	.short	0x0001
        /*0022*/ 	.short	0x0008
        /*0024*/ 	.byte	0x00, 0xf5, 0x21, 0x00


	//----- nvinfo : EIATTR_KPARAM_INFO
	.align		4
.L_11:
        /*0028*/ 	.byte	0x04, 0x17
        /*002a*/ 	.short	(.L_13 - .L_12)
.L_12:
        /*002c*/ 	.word	0x00000000
        /*0030*/ 	.short	0x0000
        /*0032*/ 	.short	0x0000
        /*0034*/ 	.byte	0x00, 0xf5, 0x21, 0x00


	//----- nvinfo : EIATTR_SPARSE_MMA_MASK
	.align		4
.L_13:
        /*0038*/ 	.byte	0x03, 0x50
        /*003a*/ 	.short	0x0000


	//----- nvinfo : EIATTR_MAXREG_COUNT
	.align		4
        /*003c*/ 	.byte	0x03, 0x1b
        /*003e*/ 	.short	0x00ff


	//----- nvinfo : EIATTR_MERCURY_ISA_VERSION
	.align		4
        /*0040*/ 	.byte	0x03, 0x5f
        /*0042*/ 	.short	0x0101


	//----- nvinfo : EIATTR_VRC_CTA_INIT_COUNT
	.align		4
        /*0044*/ 	.byte	0x02, 0x4a
	.zero		1
	.zero		1


	//----- nvinfo : EIATTR_EXIT_INSTR_OFFSETS
	.align		4
        /*0048*/ 	.byte	0x04, 0x1c
        /*004a*/ 	.short	(.L_15 - .L_14)


	//   ....[0]....
.L_14:
        /*004c*/ 	.word	0x000000d0


	//----- nvinfo : EIATTR_CBANK_PARAM_SIZE
	.align		4
.L_15:
        /*0050*/ 	.byte	0x03, 0x19
        /*0052*/ 	.short	0x0018


	//----- nvinfo : EIATTR_PARAM_CBANK
	.align		4
        /*0054*/ 	.byte	0x04, 0x0a
        /*0056*/ 	.short	(.L_17 - .L_16)
	.align		4
.L_16:
        /*0058*/ 	.word	index@(.nv.constant0._Z14VecAddOnDevicePiS_S_)
        /*005c*/ 	.short	0x0380
        /*005e*/ 	.short	0x0018


	//----- nvinfo : EIATTR_SW_WAR
	.align		4
.L_17:
        /*0060*/ 	.byte	0x04, 0x36
        /*0062*/ 	.short	(.L_19 - .L_18)
.L_18:
        /*0064*/ 	.word	0x00000008
.L_19:


//--------------------- .nv.callgraph             --------------------------
	.section	.nv.callgraph,"",@"SHT_CUDA_CALLGRAPH"
	.align	4
	.sectionentsize	8
	.align		4
        /*0000*/ 	.word	0x00000000
	.align		4
        /*0004*/ 	.word	0xffffffff
	.align		4
        /*0008*/ 	.word	0x00000000
	.align		4
        /*000c*/ 	.word	0xfffffffe
	.align		4
        /*0010*/ 	.word	0x00000000
	.align		4
        /*0014*/ 	.word	0xfffffffd
	.align		4
        /*0018*/ 	.word	0x00000000
	.align		4
        /*001c*/ 	.word	0xfffffffc


//--------------------- .text._Z14VecAddOnDevicePiS_S_ --------------------------
	.section	.text._Z14VecAddOnDevicePiS_S_,"ax",@progbits
	.align	128
        .global         _Z14VecAddOnDevicePiS_S_
        .type           _Z14VecAddOnDevicePiS_S_,@function
        .size           _Z14VecAddOnDevicePiS_S_,(.L_x_1 - _Z14VecAddOnDevicePiS_S_)
        .other          _Z14VecAddOnDevicePiS_S_,@"STO_CUDA_ENTRY STV_DEFAULT"
_Z14VecAddOnDevicePiS_S_:
.text._Z14VecAddOnDevicePiS_S_:
[----:B------:R-:W-:Y:S01]  /*0000*/  LDC R1, c[0x0][0x37c] ;  /* 0x0000df00ff017b82 */ /* 0x000fe20000000800 */
[----:B------:R-:W0:Y:S07]  /*0010*/  S2R R9, SR_TID.X ;  /* 0x0000000000097919 */ /* 0x000e2e0000002100 */
[----:B------:R-:W0:Y:S01]  /*0020*/  LDC.64 R2, c[0x0][0x388] ;  /* 0x0000e200ff027b82 */ /* 0x000e220000000a00 */
[----:B------:R-:W1:Y:S07]  /*0030*/  LDCU.64 UR4, c[0x0][0x358] ;  /* 0x00006b00ff0477ac */ /* 0x000e6e0008000a00 */
[----:B------:R-:W2:Y:S08]  /*0040*/  LDC.64 R4, c[0x0][0x390] ;  /* 0x0000e400ff047b82 */ /* 0x000eb00000000a00 */
[----:B------:R-:W3:Y:S01]  /*0050*/  LDC.64 R6, c[0x0][0x380] ;  /* 0x0000e000ff067b82 */ /* 0x000ee20000000a00 */
[----:B0-----:R-:W-:-:S04]  /*0060*/  IMAD.WIDE.U32 R2, R9, 0x4, R2 ;  /* 0x0000000409027825 */ /* 0x001fc800078e0002 */
[C---:B--2---:R-:W-:Y:S02]  /*0070*/  IMAD.WIDE.U32 R4, R9.reuse, 0x4, R4 ;  /* 0x0000000409047825 */ /* 0x044fe400078e0004 */
[----:B-1----:R-:W2:Y:S04]  /*0080*/  LDG.E R2, desc[UR4][R2.64] ;  /* 0x0000000402027981 */ /* 0x002ea8000c1e1900 */
[----:B------:R-:W2:Y:S01]  /*0090*/  LDG.E R5, desc[UR4][R4.64] ;  /* 0x0000000404057981 */ /* 0x000ea2000c1e1900 */
[----:B---3--:R-:W-:Y:S01]  /*00a0*/  IMAD.WIDE.U32 R6, R9, 0x4, R6 ;  /* 0x0000000409067825 */ /* 0x008fe200078e0006 */
[----:B--2---:R-:W-:-:S05]  /*00b0*/  IADD3 R9, PT, PT, R2, R5, RZ ;  /* 0x0000000502097210 */ /* 0x004fca0007ffe0ff */
[----:B------:R-:W-:Y:S01]  /*00c0*/  STG.E desc[UR4][R6.64], R9 ;  /* 0x0000000906007986 */ /* 0x000fe2000c101904 */
[----:B------:R-:W-:Y:S05]  /*00d0*/  EXIT ;  /* 0x000000000000794d */ /* 0x000fea0003800000 */
.L_x_0:
[----:B------:R-:W-:-:S00]  /*00e0*/  BRA `(.L_x_0) ;  /* 0xfffffffc00fc7947 */ /* 0x000fc0000383ffff */
[----:B------:R-:W-:-:S00]  /*00f0*/  NOP ;  /* 0x0000000000007918 */ /* 0x000fc00000000000 */
        /* <DEDUP_REMOVED lines=8> */
.L_x_1:


//--------------------- .nv.shared.reserved.0     --------------------------
	.section	.nv.shared.reserved.0,"aw",@nobits
	.weak		__nv_reservedSMEM_offset_0_alias
	.size		__nv_reservedSMEM_offset_0_alias, 0, 64
	.other		__nv_reservedSMEM_offset_0_alias,@"STO_CUDA_RESERVED_SHARED STV_DEFAULT"
__nv_reservedSMEM_offset_0_alias:
	.zero		0
	.zero		64


//--------------------- .nv.constant0._Z14VecAddOnDevicePiS_S_ --------------------------
	.section	.nv.constant0._Z14VecAddOnDevicePiS_S_,"a",@progbits
	.sectionflags	@""
	.align	4
.nv.constant0._Z14VecAddOnDevicePiS_S_:
	.zero		920


//--------------------- SYMBOLS --------------------------

	.type		.nv.reservedSmem.offset0,@object
	.size		.nv.reservedSmem.offset0,0x4
